	.headerflags	@"EF_CUDA_TEXMODE_UNIFIED EF_CUDA_64BIT_ADDRESS EF_CUDA_ACCELERATORS EF_CUDA_SM90 EF_CUDA_VIRTUAL_SM(EF_CUDA_SM90)"
	.elftype	@"ET_EXEC"


//--------------------- .nv.info                  --------------------------
	.section	.nv.info,"",@"SHT_CUDA_INFO"
	.align	4


	//----- nvinfo : EIATTR_REGCOUNT
	.align		4
        /*0000*/ 	.byte	0x04, 0x2f
        /*0002*/ 	.short	(.L_1 - .L_0)
	.align		4
.L_0:
        /*0004*/ 	.word	index@(triton_poi_fused__unsafe_index_add_mul_sub_9)
        /*0008*/ 	.word	0x0000000e


	//----- nvinfo : EIATTR_MIN_STACK_SIZE
	.align		4
.L_1:
        /*000c*/ 	.byte	0x04, 0x12
        /*000e*/ 	.short	(.L_3 - .L_2)
	.align		4
.L_2:
        /*0010*/ 	.word	index@(triton_poi_fused__unsafe_index_add_mul_sub_9)
        /*0014*/ 	.word	0x00000000


	//----- nvinfo : EIATTR_FRAME_SIZE
	.align		4
.L_3:
        /*0018*/ 	.byte	0x04, 0x11
        /*001a*/ 	.short	(.L_5 - .L_4)
	.align		4
.L_4:
        /*001c*/ 	.word	index@(triton_poi_fused__unsafe_index_add_mul_sub_9)
        /*0020*/ 	.word	0x00000000


	//----- nvinfo : EIATTR_MIN_STACK_SIZE
	.align		4
.L_5:
        /*0024*/ 	.byte	0x04, 0x12
        /*0026*/ 	.short	(.L_7 - .L_6)
	.align		4
.L_6:
        /*0028*/ 	.word	index@(triton_poi_fused__unsafe_index_add_mul_sub_9)
        /*002c*/ 	.word	0x00000000
.L_7:


//--------------------- .nv.info.triton_poi_fused__unsafe_index_add_mul_sub_9 --------------------------
	.section	.nv.info.triton_poi_fused__unsafe_index_add_mul_sub_9,"",@"SHT_CUDA_INFO"
	.sectionflags	@""
	.align	4


	//----- nvinfo : EIATTR_CUDA_API_VERSION
	.align		4
        /*0000*/ 	.byte	0x04, 0x37
        /*0002*/ 	.short	(.L_9 - .L_8)
.L_8:
        /*0004*/ 	.word	0x0000007c


	//----- nvinfo : EIATTR_KPARAM_INFO
	.align		4
.L_9:
        /*0008*/ 	.byte	0x04, 0x17
        /*000a*/ 	.short	(.L_11 - .L_10)
.L_10:
        /*000c*/ 	.word	0x00000000
        /*0010*/ 	.short	0x0006
        /*0012*/ 	.short	0x0030
        /*0014*/ 	.byte	0x00, 0xf0, 0x11, 0x00


	//----- nvinfo : EIATTR_KPARAM_INFO
	.align		4
.L_11:
        /*0018*/ 	.byte	0x04, 0x17
        /*001a*/ 	.short	(.L_13 - .L_12)
.L_12:
        /*001c*/ 	.word	0x00000000
        /*0020*/ 	.short	0x0005
        /*0022*/ 	.short	0x0028
        /*0024*/ 	.byte	0x00, 0xf4, 0x21, 0x00


	//----- nvinfo : EIATTR_KPARAM_INFO
	.align		4
.L_13:
        /*0028*/ 	.byte	0x04, 0x17
        /*002a*/ 	.short	(.L_15 - .L_14)
.L_14:
        /*002c*/ 	.word	0x00000000
        /*0030*/ 	.short	0x0004
        /*0032*/ 	.short	0x0020
        /*0034*/ 	.byte	0x00, 0xf4, 0x21, 0x00


	//----- nvinfo : EIATTR_KPARAM_INFO
	.align		4
.L_15:
        /*0038*/ 	.byte	0x04, 0x17
        /*003a*/ 	.short	(.L_17 - .L_16)
.L_16:
        /*003c*/ 	.word	0x00000000
        /*0040*/ 	.short	0x0003
        /*0042*/ 	.short	0x0018
        /*0044*/ 	.byte	0x00, 0xf4, 0x21, 0x00


	//----- nvinfo : EIATTR_KPARAM_INFO
	.align		4
.L_17:
        /*0048*/ 	.byte	0x04, 0x17
        /*004a*/ 	.short	(.L_19 - .L_18)
.L_18:
        /*004c*/ 	.word	0x00000000
        /*0050*/ 	.short	0x0002
        /*0052*/ 	.short	0x0010
        /*0054*/ 	.byte	0x00, 0xf4, 0x21, 0x00


	//----- nvinfo : EIATTR_KPARAM_INFO
	.align		4
.L_19:
        /*0058*/ 	.byte	0x04, 0x17
        /*005a*/ 	.short	(.L_21 - .L_20)
.L_20:
        /*005c*/ 	.word	0x00000000
        /*0060*/ 	.short	0x0001
        /*0062*/ 	.short	0x0008
        /*0064*/ 	.byte	0x00, 0xf4, 0x21, 0x00


	//----- nvinfo : EIATTR_KPARAM_INFO
	.align		4
.L_21:
        /*0068*/ 	.byte	0x04, 0x17
        /*006a*/ 	.short	(.L_23 - .L_22)
.L_22:
        /*006c*/ 	.word	0x00000000
        /*0070*/ 	.short	0x0000
        /*0072*/ 	.short	0x0000
        /*0074*/ 	.byte	0x00, 0xf4, 0x21, 0x00


	//----- nvinfo : EIATTR_SPARSE_MMA_MASK
	.align		4
.L_23:
        /*0078*/ 	.byte	0x03, 0x50
        /*007a*/ 	.short	0x0000


	//----- nvinfo : EIATTR_MAXREG_COUNT
	.align		4
        /*007c*/ 	.byte	0x03, 0x1b
        /*007e*/ 	.short	0x00ff


	//----- nvinfo : EIATTR_EXIT_INSTR_OFFSETS
	.align		4
        /*0080*/ 	.byte	0x04, 0x1c
        /*0082*/ 	.short	(.L_25 - .L_24)


	//   ....[0]....
.L_24:
        /*0084*/ 	.word	0x000001a0


	//----- nvinfo : EIATTR_REQNTID
	.align		4
.L_25:
        /*0088*/ 	.byte	0x04, 0x10
        /*008a*/ 	.short	(.L_27 - .L_26)
.L_26:
        /*008c*/ 	.word	0x00000100
        /*0090*/ 	.word	0x00000001
        /*0094*/ 	.word	0x00000001


	//----- nvinfo : EIATTR_CBANK_PARAM_SIZE
	.align		4
.L_27:
        /*0098*/ 	.byte	0x03, 0x19
        /*009a*/ 	.short	0x0034


	//----- nvinfo : EIATTR_PARAM_CBANK
	.align		4
        /*009c*/ 	.byte	0x04, 0x0a
        /*009e*/ 	.short	(.L_29 - .L_28)
	.align		4
.L_28:
        /*00a0*/ 	.word	index@(.nv.constant0.triton_poi_fused__unsafe_index_add_mul_sub_9)
        /*00a4*/ 	.short	0x0210
        /*00a6*/ 	.short	0x0034


	//----- nvinfo : EIATTR_SW_WAR
	.align		4
.L_29:
        /*00a8*/ 	.byte	0x04, 0x36
        /*00aa*/ 	.short	(.L_31 - .L_30)
.L_30:
        /*00ac*/ 	.word	0x00000008
.L_31:


//--------------------- .nv.callgraph             --------------------------
	.section	.nv.callgraph,"",@"SHT_CUDA_CALLGRAPH"
	.align	4
	.sectionentsize	8
	.align		4
        /*0000*/ 	.word	0x00000000
	.align		4
        /*0004*/ 	.word	0xffffffff
	.align		4
        /*0008*/ 	.word	0x00000000
	.align		4
        /*000c*/ 	.word	0xfffffffe
	.align		4
        /*0010*/ 	.word	0x00000000
	.align		4
        /*0014*/ 	.word	0xfffffffd
	.align		4
        /*0018*/ 	.word	0x00000000
	.align		4
        /*001c*/ 	.word	0xfffffffc


//--------------------- .text.triton_poi_fused__unsafe_index_add_mul_sub_9 --------------------------
	.section	.text.triton_poi_fused__unsafe_index_add_mul_sub_9,"ax",@progbits
	.align	128
        .global         triton_poi_fused__unsafe_index_add_mul_sub_9
        .type           triton_poi_fused__unsafe_index_add_mul_sub_9,@function
        .size           triton_poi_fused__unsafe_index_add_mul_sub_9,(.L_x_1 - triton_poi_fused__unsafe_index_add_mul_sub_9)
        .other          triton_poi_fused__unsafe_index_add_mul_sub_9,@"STO_CUDA_ENTRY STV_DEFAULT"
triton_poi_fused__unsafe_index_add_mul_sub_9:
.text.triton_poi_fused__unsafe_index_add_mul_sub_9:
[----:B------:R-:W-:Y:S01]  /*0000*/  LDC R1, c[0x0][0x28] ;  /* 0x00000a00ff017b82 */ /* 0x000fe20000000800 */
[----:B------:R-:W1:Y:S07]  /*0010*/  S2R R0, SR_TID.X ;  /* 0x0000000000007919 */ /* 0x000e6e0000002100 */
[----:B------:R-:W2:Y:S01]  /*0020*/  LDC.64 R2, c[0x0][0x220] ;  /* 0x00008800ff027b82 */ /* 0x000ea20000000a00 */
[----:B------:R-:W-:Y:S01]  /*0030*/  ULDC.64 UR4, c[0x0][0x208] ;  /* 0x0000820000047ab9 */ /* 0x000fe20000000a00 */
[----:B------:R-:W3:Y:S06]  /*0040*/  S2R R9, SR_CTAID.X ;  /* 0x0000000000097919 */ /* 0x000eec0000002500 */
[----:B------:R-:W4:Y:S01]  /*0050*/  LDC.64 R4, c[0x0][0x230] ;  /* 0x00008c00ff047b82 */ /* 0x000f220000000a00 */
[----:B-1----:R-:W-:-:S04]  /*0060*/  SHF.L.U32 R0, R0, 0x1, RZ ;  /* 0x0000000100007819 */ /* 0x002fc800000006ff */
[----:B------:R-:W-:-:S04]  /*0070*/  LOP3.LUT R0, R0, 0x1fe, RZ, 0xc0, !PT ;  /* 0x000001fe00007812 */ /* 0x000fc800078ec0ff */
[----:B---3--:R-:W-:-:S05]  /*0080*/  LEA R9, R9, R0, 0x9 ;  /* 0x0000000009097211 */ /* 0x008fca00078e48ff */
[----:B------:R-:W-:-:S04]  /*0090*/  IMAD.HI R6, R9, 0x51eb851f, RZ ;  /* 0x51eb851f09067827 */ /* 0x000fc800078e02ff */
[----:B------:R-:W-:Y:S01]  /*00a0*/  IMAD.HI R0, R9, 0x66666667, RZ ;  /* 0x6666666709007827 */ /* 0x000fe200078e02ff */
[----:B------:R-:W-:-:S04]  /*00b0*/  SHF.R.U32.HI R11, RZ, 0x1f, R6 ;  /* 0x0000001fff0b7819 */ /* 0x000fc80000011606 */
[----:B------:R-:W-:Y:S02]  /*00c0*/  SHF.R.U32.HI R7, RZ, 0x1f, R0 ;  /* 0x0000001fff077819 */ /* 0x000fe40000011600 */
[----:B------:R-:W-:Y:S02]  /*00d0*/  LEA.HI.SX32 R11, R6, R11, 0x19 ;  /* 0x0000000b060b7211 */ /* 0x000fe400078fcaff */
[----:B------:R-:W-:-:S03]  /*00e0*/  LEA.HI.SX32 R0, R0, R7, 0x1d ;  /* 0x0000000700007211 */ /* 0x000fc600078feaff */
[----:B--2---:R-:W-:-:S04]  /*00f0*/  IMAD.WIDE R2, R11, 0x4, R2 ;  /* 0x000000040b027825 */ /* 0x004fc800078e0202 */
[----:B------:R-:W-:Y:S02]  /*0100*/  IMAD R7, R0, -0x14, R9 ;  /* 0xffffffec00077824 */ /* 0x000fe400078e0209 */
[----:B------:R-:W2:Y:S02]  /*0110*/  LDG.E.EL R2, desc[UR4][R2.64] ;  /* 0x0000000402027981 */ /* 0x000ea4000c2e1900 */
[----:B----4-:R-:W-:Y:S02]  /*0120*/  IMAD.WIDE R4, R7, 0x4, R4 ;  /* 0x0000000407047825 */ /* 0x010fe400078e0204 */
[----:B------:R-:W1:Y:S04]  /*0130*/  LDC.64 R6, c[0x0][0x238] ;  /* 0x00008e00ff067b82 */ /* 0x000e680000000a00 */
[----:B------:R-:W3:Y:S01]  /*0140*/  LDG.E.EL.64 R4, desc[UR4][R4.64] ;  /* 0x0000000404047981 */ /* 0x000ee2000c2e1b00 */
[----:B-1----:R-:W-:-:S04]  /*0150*/  IMAD.WIDE R6, R9, 0x4, R6 ;  /* 0x0000000409067825 */ /* 0x002fc800078e0206 */
[----:B--2---:R-:W-:-:S04]  /*0160*/  FADD R11, R2, -R2 ;  /* 0x80000002020b7221 */ /* 0x004fc80000000000 */
[-CC-:B---3--:R-:W-:Y:S01]  /*0170*/  FFMA R10, R4, R11.reuse, R2.reuse ;  /* 0x0000000b040a7223 */ /* 0x188fe20000000002 */
[----:B------:R-:W-:-:S05]  /*0180*/  FFMA R11, R5, R11, R2 ;  /* 0x0000000b050b7223 */ /* 0x000fca0000000002 */
[----:B------:R-:W-:Y:S01]  /*0190*/  STG.E.64 desc[UR4][R6.64], R10 ;  /* 0x0000000a06007986 */ /* 0x000fe2000c101b04 */
[----:B------:R-:W-:Y:S05]  /*01a0*/  EXIT ;  /* 0x000000000000794d */ /* 0x000fea0003800000 */
.L_x_0:
[----:B------:R-:W-:-:S00]  /*01b0*/  BRA `(.L_x_0) ;  /* 0xfffffffc00fc7947 */ /* 0x000fc0000383ffff */
[----:B------:R-:W-:-:S00]  /*01c0*/  NOP ;  /* 0x0000000000007918 */ /* 0x000fc00000000000 */
        /* <DEDUP_REMOVED lines=11> */
.L_x_1:


//--------------------- .nv.constant0.triton_poi_fused__unsafe_index_add_mul_sub_9 --------------------------
	.section	.nv.constant0.triton_poi_fused__unsafe_index_add_mul_sub_9,"a",@progbits
	.sectionflags	@""
	.align	4
.nv.constant0.triton_poi_fused__unsafe_index_add_mul_sub_9:
	.zero		580
